	.headerflags	@"EF_CUDA_TEXMODE_UNIFIED EF_CUDA_64BIT_ADDRESS EF_CUDA_ACCELERATORS EF_CUDA_SM90 EF_CUDA_VIRTUAL_SM(EF_CUDA_SM90)"
	.elftype	@"ET_EXEC"


//--------------------- .nv.info                  --------------------------
	.section	.nv.info,"",@"SHT_CUDA_INFO"
	.align	4


	//----- nvinfo : EIATTR_REGCOUNT
	.align		4
        /*0000*/ 	.byte	0x04, 0x2f
        /*0002*/ 	.short	(.L_1 - .L_0)
	.align		4
.L_0:
        /*0004*/ 	.word	index@(triton_poi_fused_convolution_11)
        /*0008*/ 	.word	0x0000000e


	//----- nvinfo : EIATTR_MIN_STACK_SIZE
	.align		4
.L_1:
        /*000c*/ 	.byte	0x04, 0x12
        /*000e*/ 	.short	(.L_3 - .L_2)
	.align		4
.L_2:
        /*0010*/ 	.word	index@(triton_poi_fused_convolution_11)
        /*0014*/ 	.word	0x00000000


	//----- nvinfo : EIATTR_FRAME_SIZE
	.align		4
.L_3:
        /*0018*/ 	.byte	0x04, 0x11
        /*001a*/ 	.short	(.L_5 - .L_4)
	.align		4
.L_4:
        /*001c*/ 	.word	index@(triton_poi_fused_convolution_11)
        /*0020*/ 	.word	0x00000000


	//----- nvinfo : EIATTR_MIN_STACK_SIZE
	.align		4
.L_5:
        /*0024*/ 	.byte	0x04, 0x12
        /*0026*/ 	.short	(.L_7 - .L_6)
	.align		4
.L_6:
        /*0028*/ 	.word	index@(triton_poi_fused_convolution_11)
        /*002c*/ 	.word	0x00000000
.L_7:


//--------------------- .nv.info.triton_poi_fused_convolution_11 --------------------------
	.section	.nv.info.triton_poi_fused_convolution_11,"",@"SHT_CUDA_INFO"
	.sectionflags	@""
	.align	4


	//----- nvinfo : EIATTR_CUDA_API_VERSION
	.align		4
        /*0000*/ 	.byte	0x04, 0x37
        /*0002*/ 	.short	(.L_9 - .L_8)
.L_8:
        /*0004*/ 	.word	0x0000007c


	//----- nvinfo : EIATTR_KPARAM_INFO
	.align		4
.L_9:
        /*0008*/ 	.byte	0x04, 0x17
        /*000a*/ 	.short	(.L_11 - .L_10)
.L_10:
        /*000c*/ 	.word	0x00000000
        /*0010*/ 	.short	0x0002
        /*0012*/ 	.short	0x0010
        /*0014*/ 	.byte	0x00, 0xf0, 0x11, 0x00


	//----- nvinfo : EIATTR_KPARAM_INFO
	.align		4
.L_11:
        /*0018*/ 	.byte	0x04, 0x17
        /*001a*/ 	.short	(.L_13 - .L_12)
.L_12:
        /*001c*/ 	.word	0x00000000
        /*0020*/ 	.short	0x0001
        /*0022*/ 	.short	0x0008
        /*0024*/ 	.byte	0x00, 0xf4, 0x21, 0x00


	//----- nvinfo : EIATTR_KPARAM_INFO
	.align		4
.L_13:
        /*0028*/ 	.byte	0x04, 0x17
        /*002a*/ 	.short	(.L_15 - .L_14)
.L_14:
        /*002c*/ 	.word	0x00000000
        /*0030*/ 	.short	0x0000
        /*0032*/ 	.short	0x0000
        /*0034*/ 	.byte	0x00, 0xf4, 0x21, 0x00


	//----- nvinfo : EIATTR_SPARSE_MMA_MASK
	.align		4
.L_15:
        /*0038*/ 	.byte	0x03, 0x50
        /*003a*/ 	.short	0x0000


	//----- nvinfo : EIATTR_MAXREG_COUNT
	.align		4
        /*003c*/ 	.byte	0x03, 0x1b
        /*003e*/ 	.short	0x00ff


	//----- nvinfo : EIATTR_EXIT_INSTR_OFFSETS
	.align		4
        /*0040*/ 	.byte	0x04, 0x1c
        /*0042*/ 	.short	(.L_17 - .L_16)


	//   ....[0]....
.L_16:
        /*0044*/ 	.word	0x00000190


	//----- nvinfo : EIATTR_REQNTID
	.align		4
.L_17:
        /*0048*/ 	.byte	0x04, 0x10
        /*004a*/ 	.short	(.L_19 - .L_18)
.L_18:
        /*004c*/ 	.word	0x00000080
        /*0050*/ 	.word	0x00000001
        /*0054*/ 	.word	0x00000001


	//----- nvinfo : EIATTR_CBANK_PARAM_SIZE
	.align		4
.L_19:
        /*0058*/ 	.byte	0x03, 0x19
        /*005a*/ 	.short	0x0014


	//----- nvinfo : EIATTR_PARAM_CBANK
	.align		4
        /*005c*/ 	.byte	0x04, 0x0a
        /*005e*/ 	.short	(.L_21 - .L_20)
	.align		4
.L_20:
        /*0060*/ 	.word	index@(.nv.constant0.triton_poi_fused_convolution_11)
        /*0064*/ 	.short	0x0210
        /*0066*/ 	.short	0x0014


	//----- nvinfo : EIATTR_SW_WAR
	.align		4
.L_21:
        /*0068*/ 	.byte	0x04, 0x36
        /*006a*/ 	.short	(.L_23 - .L_22)
.L_22:
        /*006c*/ 	.word	0x00000008
.L_23:


//--------------------- .nv.callgraph             --------------------------
	.section	.nv.callgraph,"",@"SHT_CUDA_CALLGRAPH"
	.align	4
	.sectionentsize	8
	.align		4
        /*0000*/ 	.word	0x00000000
	.align		4
        /*0004*/ 	.word	0xffffffff
	.align		4
        /*0008*/ 	.word	0x00000000
	.align		4
        /*000c*/ 	.word	0xfffffffe
	.align		4
        /*0010*/ 	.word	0x00000000
	.align		4
        /*0014*/ 	.word	0xfffffffd
	.align		4
        /*0018*/ 	.word	0x00000000
	.align		4
        /*001c*/ 	.word	0xfffffffc


//--------------------- .text.triton_poi_fused_convolution_11 --------------------------
	.section	.text.triton_poi_fused_convolution_11,"ax",@progbits
	.align	128
        .global         triton_poi_fused_convolution_11
        .type           triton_poi_fused_convolution_11,@function
        .size           triton_poi_fused_convolution_11,(.L_x_1 - triton_poi_fused_convolution_11)
        .other          triton_poi_fused_convolution_11,@"STO_CUDA_ENTRY STV_DEFAULT"
triton_poi_fused_convolution_11:
.text.triton_poi_fused_convolution_11:
[----:B------:R-:W-:Y:S01]  /*0000*/  LDC R1, c[0x0][0x28] ;  /* 0x00000a00ff017b82 */ /* 0x000fe20000000800 */
[----:B------:R-:W1:Y:S07]  /*0010*/  S2R R0, SR_TID.X ;  /* 0x0000000000007919 */ /* 0x000e6e0000002100 */
[----:B------:R-:W2:Y:S01]  /*0020*/  LDC.64 R4, c[0x0][0x218] ;  /* 0x00008600ff047b82 */ /* 0x000ea20000000a00 */
[----:B------:R-:W-:Y:S01]  /*0030*/  ULDC.64 UR4, c[0x0][0x208] ;  /* 0x0000820000047ab9 */ /* 0x000fe20000000a00 */
[----:B------:R-:W3:Y:S06]  /*0040*/  S2R R7, SR_CTAID.X ;  /* 0x0000000000077919 */ /* 0x000eec0000002500 */
[----:B------:R-:W4:Y:S01]  /*0050*/  LDC.64 R2, c[0x0][0x210] ;  /* 0x00008400ff027b82 */ /* 0x000f220000000a00 */
[----:B-1----:R-:W-:Y:S01]  /*0060*/  IMAD.SHL.U32 R0, R0, 0x4, RZ ;  /* 0x0000000400007824 */ /* 0x002fe200078e00ff */
[----:B---3--:R-:W-:-:S04]  /*0070*/  SHF.R.S32.HI R6, RZ, 0x16, R7 ;  /* 0x00000016ff067819 */ /* 0x008fc80000011407 */
[----:B------:R-:W-:Y:S02]  /*0080*/  LOP3.LUT R0, R0, 0x1fc, RZ, 0xc0, !PT ;  /* 0x000001fc00007812 */ /* 0x000fe400078ec0ff */
[----:B------:R-:W-:Y:S02]  /*0090*/  SGXT R6, R6, 0x1 ;  /* 0x000000010606781a */ /* 0x000fe40000000200 */
[----:B------:R-:W-:-:S04]  /*00a0*/  LEA R7, R7, R0, 0x9 ;  /* 0x0000000007077211 */ /* 0x000fc800078e48ff */
[----:B------:R-:W-:Y:S01]  /*00b0*/  LEA.HI R6, R6, R7, RZ, 0x8 ;  /* 0x0000000706067211 */ /* 0x000fe200078f40ff */
[----:B----4-:R-:W-:-:S03]  /*00c0*/  IMAD.WIDE R2, R7, 0x4, R2 ;  /* 0x0000000407027825 */ /* 0x010fc600078e0202 */
[----:B------:R-:W-:-:S04]  /*00d0*/  SHF.R.S32.HI R6, RZ, 0x8, R6 ;  /* 0x00000008ff067819 */ /* 0x000fc80000011406 */
[----:B------:R-:W-:-:S04]  /*00e0*/  LEA.HI R0, R6, R6, RZ, 0x6 ;  /* 0x0000000606007211 */ /* 0x000fc800078f30ff */
[----:B------:R-:W-:-:S05]  /*00f0*/  LOP3.LUT R9, R0, 0xffffffc0, RZ, 0xc0, !PT ;  /* 0xffffffc000097812 */ /* 0x000fca00078ec0ff */
[----:B------:R-:W-:-:S04]  /*0100*/  IMAD.IADD R9, R6, 0x1, -R9 ;  /* 0x0000000106097824 */ /* 0x000fc800078e0a09 */
[----:B--2---:R-:W-:Y:S02]  /*0110*/  IMAD.WIDE R4, R9, 0x4, R4 ;  /* 0x0000000409047825 */ /* 0x004fe400078e0204 */
[----:B------:R-:W2:Y:S04]  /*0120*/  LDG.E.128 R8, desc[UR4][R2.64] ;  /* 0x0000000402087981 */ /* 0x000ea8000c1e1d00 */
[----:B------:R-:W2:Y:S02]  /*0130*/  LDG.E.EL R4, desc[UR4][R4.64] ;  /* 0x0000000404047981 */ /* 0x000ea4000c2e1900 */
[--C-:B--2---:R-:W-:Y:S01]  /*0140*/  FADD R8, R8, R4.reuse ;  /* 0x0000000408087221 */ /* 0x104fe20000000000 */
[--C-:B------:R-:W-:Y:S01]  /*0150*/  FADD R9, R9, R4.reuse ;  /* 0x0000000409097221 */ /* 0x100fe20000000000 */
[--C-:B------:R-:W-:Y:S01]  /*0160*/  FADD R10, R10, R4.reuse ;  /* 0x000000040a0a7221 */ /* 0x100fe20000000000 */
[----:B------:R-:W-:-:S05]  /*0170*/  FADD R11, R11, R4 ;  /* 0x000000040b0b7221 */ /* 0x000fca0000000000 */
[----:B------:R-:W-:Y:S01]  /*0180*/  STG.E.128 desc[UR4][R2.64], R8 ;  /* 0x0000000802007986 */ /* 0x000fe2000c101d04 */
[----:B------:R-:W-:Y:S05]  /*0190*/  EXIT ;  /* 0x000000000000794d */ /* 0x000fea0003800000 */
.L_x_0:
[----:B------:R-:W-:-:S00]  /*01a0*/  BRA `(.L_x_0) ;  /* 0xfffffffc00fc7947 */ /* 0x000fc0000383ffff */
[----:B------:R-:W-:-:S00]  /*01b0*/  NOP ;  /* 0x0000000000007918 */ /* 0x000fc00000000000 */
        /* <DEDUP_REMOVED lines=12> */
.L_x_1:


//--------------------- .nv.constant0.triton_poi_fused_convolution_11 --------------------------
	.section	.nv.constant0.triton_poi_fused_convolution_11,"a",@progbits
	.sectionflags	@""
	.align	4
.nv.constant0.triton_poi_fused_convolution_11:
	.zero		548
